	.headerflags	@"EF_CUDA_TEXMODE_UNIFIED EF_CUDA_64BIT_ADDRESS EF_CUDA_ACCELERATORS EF_CUDA_SM90 EF_CUDA_VIRTUAL_SM(EF_CUDA_SM90)"
	.elftype	@"ET_EXEC"


//--------------------- .nv.info                  --------------------------
	.section	.nv.info,"",@"SHT_CUDA_INFO"
	.align	4


	//----- nvinfo : EIATTR_REGCOUNT
	.align		4
        /*0000*/ 	.byte	0x04, 0x2f
        /*0002*/ 	.short	(.L_1 - .L_0)
	.align		4
.L_0:
        /*0004*/ 	.word	index@(triton_poi_fused_add_8)
        /*0008*/ 	.word	0x00000012


	//----- nvinfo : EIATTR_MIN_STACK_SIZE
	.align		4
.L_1:
        /*000c*/ 	.byte	0x04, 0x12
        /*000e*/ 	.short	(.L_3 - .L_2)
	.align		4
.L_2:
        /*0010*/ 	.word	index@(triton_poi_fused_add_8)
        /*0014*/ 	.word	0x00000000


	//----- nvinfo : EIATTR_FRAME_SIZE
	.align		4
.L_3:
        /*0018*/ 	.byte	0x04, 0x11
        /*001a*/ 	.short	(.L_5 - .L_4)
	.align		4
.L_4:
        /*001c*/ 	.word	index@(triton_poi_fused_add_8)
        /*0020*/ 	.word	0x00000000


	//----- nvinfo : EIATTR_MIN_STACK_SIZE
	.align		4
.L_5:
        /*0024*/ 	.byte	0x04, 0x12
        /*0026*/ 	.short	(.L_7 - .L_6)
	.align		4
.L_6:
        /*0028*/ 	.word	index@(triton_poi_fused_add_8)
        /*002c*/ 	.word	0x00000000
.L_7:


//--------------------- .nv.info.triton_poi_fused_add_8 --------------------------
	.section	.nv.info.triton_poi_fused_add_8,"",@"SHT_CUDA_INFO"
	.sectionflags	@""
	.align	4


	//----- nvinfo : EIATTR_CUDA_API_VERSION
	.align		4
        /*0000*/ 	.byte	0x04, 0x37
        /*0002*/ 	.short	(.L_9 - .L_8)
.L_8:
        /*0004*/ 	.word	0x0000007c


	//----- nvinfo : EIATTR_KPARAM_INFO
	.align		4
.L_9:
        /*0008*/ 	.byte	0x04, 0x17
        /*000a*/ 	.short	(.L_11 - .L_10)
.L_10:
        /*000c*/ 	.word	0x00000000
        /*0010*/ 	.short	0x0003
        /*0012*/ 	.short	0x0018
        /*0014*/ 	.byte	0x00, 0xf0, 0x11, 0x00


	//----- nvinfo : EIATTR_KPARAM_INFO
	.align		4
.L_11:
        /*0018*/ 	.byte	0x04, 0x17
        /*001a*/ 	.short	(.L_13 - .L_12)
.L_12:
        /*001c*/ 	.word	0x00000000
        /*0020*/ 	.short	0x0002
        /*0022*/ 	.short	0x0010
        /*0024*/ 	.byte	0x00, 0xf4, 0x21, 0x00


	//----- nvinfo : EIATTR_KPARAM_INFO
	.align		4
.L_13:
        /*0028*/ 	.byte	0x04, 0x17
        /*002a*/ 	.short	(.L_15 - .L_14)
.L_14:
        /*002c*/ 	.word	0x00000000
        /*0030*/ 	.short	0x0001
        /*0032*/ 	.short	0x0008
        /*0034*/ 	.byte	0x00, 0xf4, 0x21, 0x00


	//----- nvinfo : EIATTR_KPARAM_INFO
	.align		4
.L_15:
        /*0038*/ 	.byte	0x04, 0x17
        /*003a*/ 	.short	(.L_17 - .L_16)
.L_16:
        /*003c*/ 	.word	0x00000000
        /*0040*/ 	.short	0x0000
        /*0042*/ 	.short	0x0000
        /*0044*/ 	.byte	0x00, 0xf4, 0x21, 0x00


	//----- nvinfo : EIATTR_SPARSE_MMA_MASK
	.align		4
.L_17:
        /*0048*/ 	.byte	0x03, 0x50
        /*004a*/ 	.short	0x0000


	//----- nvinfo : EIATTR_MAXREG_COUNT
	.align		4
        /*004c*/ 	.byte	0x03, 0x1b
        /*004e*/ 	.short	0x00ff


	//----- nvinfo : EIATTR_EXIT_INSTR_OFFSETS
	.align		4
        /*0050*/ 	.byte	0x04, 0x1c
        /*0052*/ 	.short	(.L_19 - .L_18)


	//   ....[0]....
.L_18:
        /*0054*/ 	.word	0x000001d0


	//   ....[1]....
        /*0058*/ 	.word	0x000001f0


	//----- nvinfo : EIATTR_REQNTID
	.align		4
.L_19:
        /*005c*/ 	.byte	0x04, 0x10
        /*005e*/ 	.short	(.L_21 - .L_20)
.L_20:
        /*0060*/ 	.word	0x00000080
        /*0064*/ 	.word	0x00000001
        /*0068*/ 	.word	0x00000001


	//----- nvinfo : EIATTR_CBANK_PARAM_SIZE
	.align		4
.L_21:
        /*006c*/ 	.byte	0x03, 0x19
        /*006e*/ 	.short	0x001c


	//----- nvinfo : EIATTR_PARAM_CBANK
	.align		4
        /*0070*/ 	.byte	0x04, 0x0a
        /*0072*/ 	.short	(.L_23 - .L_22)
	.align		4
.L_22:
        /*0074*/ 	.word	index@(.nv.constant0.triton_poi_fused_add_8)
        /*0078*/ 	.short	0x0210
        /*007a*/ 	.short	0x001c


	//----- nvinfo : EIATTR_SW_WAR
	.align		4
.L_23:
        /*007c*/ 	.byte	0x04, 0x36
        /*007e*/ 	.short	(.L_25 - .L_24)
.L_24:
        /*0080*/ 	.word	0x00000008
.L_25:


//--------------------- .nv.callgraph             --------------------------
	.section	.nv.callgraph,"",@"SHT_CUDA_CALLGRAPH"
	.align	4
	.sectionentsize	8
	.align		4
        /*0000*/ 	.word	0x00000000
	.align		4
        /*0004*/ 	.word	0xffffffff
	.align		4
        /*0008*/ 	.word	0x00000000
	.align		4
        /*000c*/ 	.word	0xfffffffe
	.align		4
        /*0010*/ 	.word	0x00000000
	.align		4
        /*0014*/ 	.word	0xfffffffd
	.align		4
        /*0018*/ 	.word	0x00000000
	.align		4
        /*001c*/ 	.word	0xfffffffc


//--------------------- .text.triton_poi_fused_add_8 --------------------------
	.section	.text.triton_poi_fused_add_8,"ax",@progbits
	.align	128
        .global         triton_poi_fused_add_8
        .type           triton_poi_fused_add_8,@function
        .size           triton_poi_fused_add_8,(.L_x_1 - triton_poi_fused_add_8)
        .other          triton_poi_fused_add_8,@"STO_CUDA_ENTRY STV_DEFAULT"
triton_poi_fused_add_8:
.text.triton_poi_fused_add_8:
[----:B------:R-:W0:Y:S02]  /*0000*/  LDC R1, c[0x0][0x28] ;  /* 0x00000a00ff017b82 */ /* 0x000e240000000800 */
[----:B------:R-:W1:Y:S01]  /*0010*/  S2R R0, SR_TID.X ;  /* 0x0000000000007919 */ /* 0x000e620000002100 */
[----:B------:R-:W2:Y:S01]  /*0020*/  LDC.64 R6, c[0x0][0x220] ;  /* 0x00008800ff067b82 */ /* 0x000ea20000000a00 */
[----:B------:R-:W-:Y:S01]  /*0030*/  CS2R R12, SRZ ;  /* 0x00000000000c7805 */ /* 0x000fe2000001ff00 */
[----:B------:R-:W-:Y:S01]  /*0040*/  ULDC.64 UR4, c[0x0][0x208] ;  /* 0x0000820000047ab9 */ /* 0x000fe20000000a00 */
[----:B------:R-:W3:Y:S05]  /*0050*/  S2R R9, SR_CTAID.X ;  /* 0x0000000000097919 */ /* 0x000eea0000002500 */
[----:B------:R-:W4:Y:S08]  /*0060*/  LDC.64 R4, c[0x0][0x210] ;  /* 0x00008400ff047b82 */ /* 0x000f300000000a00 */
[----:B------:R-:W5:Y:S01]  /*0070*/  LDC.64 R2, c[0x0][0x218] ;  /* 0x00008600ff027b82 */ /* 0x000f620000000a00 */
[----:B-1----:R-:W-:Y:S01]  /*0080*/  IMAD.SHL.U32 R0, R0, 0x2, RZ ;  /* 0x0000000200007824 */ /* 0x002fe200078e00ff */
[----:B---3--:R-:W-:-:S04]  /*0090*/  SHF.R.S32.HI R8, RZ, 0x17, R9 ;  /* 0x00000017ff087819 */ /* 0x008fc80000011409 */
[----:B------:R-:W-:-:S04]  /*00a0*/  LOP3.LUT R0, R0, 0xfe, RZ, 0xc0, !PT ;  /* 0x000000fe00007812 */ /* 0x000fc800078ec0ff */
[----:B------:R-:W-:Y:S02]  /*00b0*/  LEA R9, R9, R0, 0x8 ;  /* 0x0000000009097211 */ /* 0x000fe400078e40ff */
[----:B------:R-:W-:Y:S02]  /*00c0*/  SGXT R0, R8, 0x1 ;  /* 0x000000010800781a */ /* 0x000fe40000000200 */
[C---:B------:R-:W-:Y:S01]  /*00d0*/  ISETP.GE.AND P0, PT, R9.reuse, 0x100, PT ;  /* 0x000001000900780c */ /* 0x040fe20003f06270 */
[----:B----4-:R-:W-:Y:S01]  /*00e0*/  IMAD.WIDE R4, R9, 0x4, R4 ;  /* 0x0000000409047825 */ /* 0x010fe200078e0204 */
[----:B------:R-:W-:-:S03]  /*00f0*/  LEA.HI R0, R0, R9, RZ, 0x2 ;  /* 0x0000000900007211 */ /* 0x000fc600078f10ff */
[----:B-----5:R-:W-:Y:S01]  /*0100*/  IMAD.WIDE R2, R9, 0x4, R2 ;  /* 0x0000000409027825 */ /* 0x020fe200078e0202 */
[----:B------:R-:W-:-:S05]  /*0110*/  LOP3.LUT R0, R0, 0xfffffffc, RZ, 0xc0, !PT ;  /* 0xfffffffc00007812 */ /* 0x000fca00078ec0ff */
[----:B------:R-:W-:-:S04]  /*0120*/  IMAD.IADD R11, R9, 0x1, -R0 ;  /* 0x00000001090b7824 */ /* 0x000fc800078e0a00 */
[----:B--2---:R-:W-:Y:S01]  /*0130*/  IMAD.WIDE R6, R11, 0x4, R6 ;  /* 0x000000040b067825 */ /* 0x004fe200078e0206 */
[----:B------:R-:W-:Y:S02]  /*0140*/  CS2R R10, SRZ ;  /* 0x00000000000a7805 */ /* 0x000fe4000001ff00 */
[----:B------:R-:W-:Y:S02]  /*0150*/  CS2R R8, SRZ ;  /* 0x0000000000087805 */ /* 0x000fe4000001ff00 */
[----:B------:R-:W2:Y:S04]  /*0160*/  @!P0 LDG.E.EL.64 R12, desc[UR4][R6.64] ;  /* 0x00000004060c8981 */ /* 0x000ea8000c2e1b00 */
[----:B------:R-:W2:Y:S04]  /*0170*/  @!P0 LDG.E.64 R10, desc[UR4][R4.64] ;  /* 0x00000004040a8981 */ /* 0x000ea8000c1e1b00 */
[----:B------:R-:W3:Y:S01]  /*0180*/  @!P0 LDG.E.64 R8, desc[UR4][R2.64] ;  /* 0x0000000402088981 */ /* 0x000ee2000c1e1b00 */
[----:B--2---:R-:W-:Y:S01]  /*0190*/  FADD R15, R12, R10 ;  /* 0x0000000a0c0f7221 */ /* 0x004fe20000000000 */
[----:B------:R-:W-:-:S03]  /*01a0*/  FADD R0, R13, R11 ;  /* 0x0000000b0d007221 */ /* 0x000fc60000000000 */
[----:B---3--:R-:W-:Y:S01]  /*01b0*/  FADD R8, R15, R8 ;  /* 0x000000080f087221 */ /* 0x008fe20000000000 */
[----:B------:R-:W-:Y:S01]  /*01c0*/  FADD R9, R0, R9 ;  /* 0x0000000900097221 */ /* 0x000fe20000000000 */
[----:B------:R-:W-:Y:S06]  /*01d0*/  @P0 EXIT ;  /* 0x000000000000094d */ /* 0x000fec0003800000 */
[----:B------:R-:W-:Y:S01]  /*01e0*/  STG.E.64 desc[UR4][R4.64], R8 ;  /* 0x0000000804007986 */ /* 0x000fe2000c101b04 */
[----:B------:R-:W-:Y:S05]  /*01f0*/  EXIT ;  /* 0x000000000000794d */ /* 0x000fea0003800000 */
.L_x_0:
[----:B------:R-:W-:-:S00]  /*0200*/  BRA `(.L_x_0) ;  /* 0xfffffffc00fc7947 */ /* 0x000fc0000383ffff */
[----:B------:R-:W-:-:S00]  /*0210*/  NOP ;  /* 0x0000000000007918 */ /* 0x000fc00000000000 */
        /* <DEDUP_REMOVED lines=14> */
.L_x_1:


//--------------------- .nv.constant0.triton_poi_fused_add_8 --------------------------
	.section	.nv.constant0.triton_poi_fused_add_8,"a",@progbits
	.sectionflags	@""
	.align	4
.nv.constant0.triton_poi_fused_add_8:
	.zero		556
